	.headerflags	@"EF_CUDA_TEXMODE_UNIFIED EF_CUDA_64BIT_ADDRESS EF_CUDA_ACCELERATORS EF_CUDA_SM90 EF_CUDA_VIRTUAL_SM(EF_CUDA_SM90)"
	.elftype	@"ET_EXEC"


//--------------------- .nv.info                  --------------------------
	.section	.nv.info,"",@"SHT_CUDA_INFO"
	.align	4


	//----- nvinfo : EIATTR_REGCOUNT
	.align		4
        /*0000*/ 	.byte	0x04, 0x2f
        /*0002*/ 	.short	(.L_1 - .L_0)
	.align		4
.L_0:
        /*0004*/ 	.word	index@(triton_poi_fused_add_clamp_5)
        /*0008*/ 	.word	0x00000008


	//----- nvinfo : EIATTR_MIN_STACK_SIZE
	.align		4
.L_1:
        /*000c*/ 	.byte	0x04, 0x12
        /*000e*/ 	.short	(.L_3 - .L_2)
	.align		4
.L_2:
        /*0010*/ 	.word	index@(triton_poi_fused_add_clamp_5)
        /*0014*/ 	.word	0x00000000


	//----- nvinfo : EIATTR_FRAME_SIZE
	.align		4
.L_3:
        /*0018*/ 	.byte	0x04, 0x11
        /*001a*/ 	.short	(.L_5 - .L_4)
	.align		4
.L_4:
        /*001c*/ 	.word	index@(triton_poi_fused_add_clamp_5)
        /*0020*/ 	.word	0x00000000


	//----- nvinfo : EIATTR_MIN_STACK_SIZE
	.align		4
.L_5:
        /*0024*/ 	.byte	0x04, 0x12
        /*0026*/ 	.short	(.L_7 - .L_6)
	.align		4
.L_6:
        /*0028*/ 	.word	index@(triton_poi_fused_add_clamp_5)
        /*002c*/ 	.word	0x00000000
.L_7:


//--------------------- .nv.info.triton_poi_fused_add_clamp_5 --------------------------
	.section	.nv.info.triton_poi_fused_add_clamp_5,"",@"SHT_CUDA_INFO"
	.sectionflags	@""
	.align	4


	//----- nvinfo : EIATTR_CUDA_API_VERSION
	.align		4
        /*0000*/ 	.byte	0x04, 0x37
        /*0002*/ 	.short	(.L_9 - .L_8)
.L_8:
        /*0004*/ 	.word	0x0000007c


	//----- nvinfo : EIATTR_KPARAM_INFO
	.align		4
.L_9:
        /*0008*/ 	.byte	0x04, 0x17
        /*000a*/ 	.short	(.L_11 - .L_10)
.L_10:
        /*000c*/ 	.word	0x00000000
        /*0010*/ 	.short	0x0001
        /*0012*/ 	.short	0x0008
        /*0014*/ 	.byte	0x00, 0xf0, 0x11, 0x00


	//----- nvinfo : EIATTR_KPARAM_INFO
	.align		4
.L_11:
        /*0018*/ 	.byte	0x04, 0x17
        /*001a*/ 	.short	(.L_13 - .L_12)
.L_12:
        /*001c*/ 	.word	0x00000000
        /*0020*/ 	.short	0x0000
        /*0022*/ 	.short	0x0000
        /*0024*/ 	.byte	0x00, 0xf4, 0x21, 0x00


	//----- nvinfo : EIATTR_SPARSE_MMA_MASK
	.align		4
.L_13:
        /*0028*/ 	.byte	0x03, 0x50
        /*002a*/ 	.short	0x0000


	//----- nvinfo : EIATTR_MAXREG_COUNT
	.align		4
        /*002c*/ 	.byte	0x03, 0x1b
        /*002e*/ 	.short	0x00ff


	//----- nvinfo : EIATTR_EXIT_INSTR_OFFSETS
	.align		4
        /*0030*/ 	.byte	0x04, 0x1c
        /*0032*/ 	.short	(.L_15 - .L_14)


	//   ....[0]....
.L_14:
        /*0034*/ 	.word	0x00000120


	//   ....[1]....
        /*0038*/ 	.word	0x00000150


	//----- nvinfo : EIATTR_REQNTID
	.align		4
.L_15:
        /*003c*/ 	.byte	0x04, 0x10
        /*003e*/ 	.short	(.L_17 - .L_16)
.L_16:
        /*0040*/ 	.word	0x00000020
        /*0044*/ 	.word	0x00000001
        /*0048*/ 	.word	0x00000001


	//----- nvinfo : EIATTR_CBANK_PARAM_SIZE
	.align		4
.L_17:
        /*004c*/ 	.byte	0x03, 0x19
        /*004e*/ 	.short	0x000c


	//----- nvinfo : EIATTR_PARAM_CBANK
	.align		4
        /*0050*/ 	.byte	0x04, 0x0a
        /*0052*/ 	.short	(.L_19 - .L_18)
	.align		4
.L_18:
        /*0054*/ 	.word	index@(.nv.constant0.triton_poi_fused_add_clamp_5)
        /*0058*/ 	.short	0x0210
        /*005a*/ 	.short	0x000c


	//----- nvinfo : EIATTR_SW_WAR
	.align		4
.L_19:
        /*005c*/ 	.byte	0x04, 0x36
        /*005e*/ 	.short	(.L_21 - .L_20)
.L_20:
        /*0060*/ 	.word	0x00000008
.L_21:


//--------------------- .nv.callgraph             --------------------------
	.section	.nv.callgraph,"",@"SHT_CUDA_CALLGRAPH"
	.align	4
	.sectionentsize	8
	.align		4
        /*0000*/ 	.word	0x00000000
	.align		4
        /*0004*/ 	.word	0xffffffff
	.align		4
        /*0008*/ 	.word	0x00000000
	.align		4
        /*000c*/ 	.word	0xfffffffe
	.align		4
        /*0010*/ 	.word	0x00000000
	.align		4
        /*0014*/ 	.word	0xfffffffd
	.align		4
        /*0018*/ 	.word	0x00000000
	.align		4
        /*001c*/ 	.word	0xfffffffc


//--------------------- .text.triton_poi_fused_add_clamp_5 --------------------------
	.section	.text.triton_poi_fused_add_clamp_5,"ax",@progbits
	.align	128
        .global         triton_poi_fused_add_clamp_5
        .type           triton_poi_fused_add_clamp_5,@function
        .size           triton_poi_fused_add_clamp_5,(.L_x_1 - triton_poi_fused_add_clamp_5)
        .other          triton_poi_fused_add_clamp_5,@"STO_CUDA_ENTRY STV_DEFAULT"
triton_poi_fused_add_clamp_5:
.text.triton_poi_fused_add_clamp_5:
[----:B------:R-:W0:Y:S02]  /*0000*/  LDC R1, c[0x0][0x28] ;  /* 0x00000a00ff017b82 */ /* 0x000e240000000800 */
[----:B------:R-:W1:Y:S01]  /*0010*/  S2R R2, SR_TID.X ;  /* 0x0000000000027919 */ /* 0x000e620000002100 */
[----:B------:R-:W-:Y:S01]  /*0020*/  IMAD.MOV.U32 R5, RZ, RZ, 0x3e000000 ;  /* 0x3e000000ff057424 */ /* 0x000fe200078e00ff */
[----:B------:R-:W2:Y:S01]  /*0030*/  S2R R3, SR_CTAID.X ;  /* 0x0000000000037919 */ /* 0x000ea20000002500 */
[C---:B-1----:R-:W-:Y:S02]  /*0040*/  LOP3.LUT R0, R2.reuse, 0x7, RZ, 0xc0, !PT ;  /* 0x0000000702007812 */ /* 0x042fe400078ec0ff */
[----:B------:R-:W-:-:S03]  /*0050*/  LOP3.LUT P0, RZ, R2, 0x18, RZ, 0xc0, !PT ;  /* 0x0000001802ff7812 */ /* 0x000fc6000780c0ff */
[----:B--2---:R-:W-:-:S05]  /*0060*/  IMAD R3, R3, 0x8, R0 ;  /* 0x0000000803037824 */ /* 0x004fca00078e0200 */
[----:B------:R-:W-:Y:S02]  /*0070*/  I2FP.F32.S32 R0, R3 ;  /* 0x0000000300007245 */ /* 0x000fe40000201400 */
[----:B------:R-:W-:-:S03]  /*0080*/  ISETP.LT.AND P0, PT, R3, 0x8, !P0 ;  /* 0x000000080300780c */ /* 0x000fc60004701270 */
[----:B------:R-:W-:-:S04]  /*0090*/  FADD R0, R0, 0.5 ;  /* 0x3f00000000007421 */ /* 0x000fc80000000000 */
[----:B------:R-:W-:Y:S02]  /*00a0*/  FFMA R0, R0, R5, -0.5 ;  /* 0xbf00000000007423 */ /* 0x000fe40000000005 */
[----:B------:R-:W1:Y:S03]  /*00b0*/  LDC.64 R4, c[0x0][0x210] ;  /* 0x00008400ff047b82 */ /* 0x000e660000000a00 */
[----:B------:R-:W-:-:S06]  /*00c0*/  FMNMX R0, RZ, R0, !PT ;  /* 0x00000000ff007209 */ /* 0x000fcc0007800000 */
[----:B------:R-:W2:Y:S02]  /*00d0*/  F2I.TRUNC.NTZ R0, R0 ;  /* 0x0000000000007305 */ /* 0x000ea4000020f100 */
[----:B--2---:R-:W-:Y:S01]  /*00e0*/  VIMNMX R2, R0, -0x1, PT ;  /* 0xffffffff00027848 */ /* 0x004fe20003fe0100 */
[----:B-1----:R-:W-:-:S04]  /*00f0*/  IMAD.WIDE R4, R3, 0x8, R4 ;  /* 0x0000000803047825 */ /* 0x002fc800078e0204 */
[----:B------:R-:W-:-:S05]  /*0100*/  VIADD R2, R2, 0x1 ;  /* 0x0000000102027836 */ /* 0x000fca0000000000 */
[----:B------:R-:W-:Y:S01]  /*0110*/  SHF.R.S32.HI R3, RZ, 0x1f, R2 ;  /* 0x0000001fff037819 */ /* 0x000fe20000011402 */
[----:B------:R-:W-:Y:S06]  /*0120*/  @!P0 EXIT ;  /* 0x000000000000894d */ /* 0x000fec0003800000 */
[----:B------:R-:W-:Y:S02]  /*0130*/  ULDC.64 UR4, c[0x0][0x208] ;  /* 0x0000820000047ab9 */ /* 0x000fe40000000a00 */
[----:B------:R-:W-:Y:S01]  /*0140*/  STG.E.64 desc[UR4][R4.64], R2 ;  /* 0x0000000204007986 */ /* 0x000fe2000c101b04 */
[----:B------:R-:W-:Y:S05]  /*0150*/  EXIT ;  /* 0x000000000000794d */ /* 0x000fea0003800000 */
.L_x_0:
[----:B------:R-:W-:-:S00]  /*0160*/  BRA `(.L_x_0) ;  /* 0xfffffffc00fc7947 */ /* 0x000fc0000383ffff */
[----:B------:R-:W-:-:S00]  /*0170*/  NOP ;  /* 0x0000000000007918 */ /* 0x000fc00000000000 */
        /* <DEDUP_REMOVED lines=8> */
.L_x_1:


//--------------------- .nv.constant0.triton_poi_fused_add_clamp_5 --------------------------
	.section	.nv.constant0.triton_poi_fused_add_clamp_5,"a",@progbits
	.sectionflags	@""
	.align	4
.nv.constant0.triton_poi_fused_add_clamp_5:
	.zero		540
